//
// Generated by NVIDIA NVVM Compiler
//
// Compiler Build ID: CL-36424714
// Cuda compilation tools, release 13.0, V13.0.88
// Based on NVVM 20.0.0
//

.version 9.0
.target sm_100
.address_size 64

	// .globl	_Z11copy_kernelPKiPii

.visible .entry _Z11copy_kernelPKiPii(
	.param .u64 .ptr .align 1 _Z11copy_kernelPKiPii_param_0,
	.param .u64 .ptr .align 1 _Z11copy_kernelPKiPii_param_1,
	.param .u32 _Z11copy_kernelPKiPii_param_2
)
{
	.reg .pred 	%p<2>;
	.reg .b32 	%r<7>;
	.reg .b64 	%rd<8>;

	ld.param.u64 	%rd1, [_Z11copy_kernelPKiPii_param_0];
	ld.param.u64 	%rd2, [_Z11copy_kernelPKiPii_param_1];
	ld.param.u32 	%r2, [_Z11copy_kernelPKiPii_param_2];
	mov.u32 	%r3, %ctaid.x;
	mov.u32 	%r4, %ntid.x;
	mov.u32 	%r5, %tid.x;
	mad.lo.s32 	%r1, %r3, %r4, %r5;
	setp.ge.s32 	%p1, %r1, %r2;
	@%p1 bra 	$L__BB0_2;
	cvta.to.global.u64 	%rd3, %rd1;
	cvta.to.global.u64 	%rd4, %rd2;
	mul.wide.s32 	%rd5, %r1, 4;
	add.s64 	%rd6, %rd3, %rd5;
	ld.global.u32 	%r6, [%rd6];
	add.s64 	%rd7, %rd4, %rd5;
	st.global.u32 	[%rd7], %r6;
$L__BB0_2:
	ret;

}


// ===== COMPILED SASS (sm_100) =====

	.target	sm_100

	.elftype	@"ET_EXEC"


//--------------------- .note.nv.tkinfo           --------------------------
	.section	.note.nv.tkinfo,"",@"SHT_NOTE"
	.sectionflags	@"SHF_NOTE_NV_TKINFO"
	.tkinfo
        /*0018*/ 	.word	0x00000002
        /*0030*/ 	.string	""
        /*0030*/ 	.string	"ptxas"
        /*0030*/ 	.string	"Cuda compilation tools, release 13.0, V13.0.88"
        /*0030*/ 	.string	"Build cuda_13.0.r13.0/compiler.36424714_0"
        /*0030*/ 	.string	"-arch sm_100 -m 64 "



//--------------------- .note.nv.cuinfo           --------------------------
	.section	.note.nv.cuinfo,"",@"SHT_NOTE"
	.sectionflags	@"SHF_NOTE_NV_CUINFO"
        /*0018*/ 	.short	0x0002
        /*001a*/ 	.short	0x0064
        /*001c*/ 	.short	0x0082
	.zero		2


//--------------------- .nv.info                  --------------------------
	.section	.nv.info,"",@"SHT_CUDA_INFO"
	.align	4


	//----- nvinfo : EIATTR_REGCOUNT
	.align		4
        /*0000*/ 	.byte	0x04, 0x2f
        /*0002*/ 	.short	(.L_1 - .L_0)
	.align		4
.L_0:
        /*0004*/ 	.word	index@(_Z11copy_kernelPKiPii)
        /*0008*/ 	.word	0x0000000a


	//----- nvinfo : EIATTR_FRAME_SIZE
	.align		4
.L_1:
        /*000c*/ 	.byte	0x04, 0x11
        /*000e*/ 	.short	(.L_3 - .L_2)
	.align		4
.L_2:
        /*0010*/ 	.word	index@(_Z11copy_kernelPKiPii)
        /*0014*/ 	.word	0x00000000


	//----- nvinfo : EIATTR_MIN_STACK_SIZE
	.align		4
.L_3:
        /*0018*/ 	.byte	0x04, 0x12
        /*001a*/ 	.short	(.L_5 - .L_4)
	.align		4
.L_4:
        /*001c*/ 	.word	index@(_Z11copy_kernelPKiPii)
        /*0020*/ 	.word	0x00000000
.L_5:


//--------------------- .nv.compat                --------------------------
	.section	.nv.compat,"",@"SHT_CUDA_COMPAT_INFO"
	.align	4
        /*0000*/ 	.byte	0x02, 0x09, 0x00, 0x00, 0x02, 0x02, 0x01, 0x00, 0x02, 0x05, 0x05, 0x00, 0x03, 0x07, 0x01, 0x01
        /*0010*/ 	.byte	0x02, 0x03, 0x00, 0x00, 0x02, 0x06, 0x01, 0x00, 0x04, 0x0b, 0x08, 0x00, 0x09, 0x00, 0x00, 0x00
        /*0020*/ 	.byte	0x00, 0x00, 0x00, 0x00


//--------------------- .nv.info._Z11copy_kernelPKiPii --------------------------
	.section	.nv.info._Z11copy_kernelPKiPii,"",@"SHT_CUDA_INFO"
	.sectionflags	@""
	.align	4


	//----- nvinfo : EIATTR_CUDA_API_VERSION
	.align		4
        /*0000*/ 	.byte	0x04, 0x37
        /*0002*/ 	.short	(.L_7 - .L_6)
.L_6:
        /*0004*/ 	.word	0x00000082


	//----- nvinfo : EIATTR_KPARAM_INFO
	.align		4
.L_7:
        /*0008*/ 	.byte	0x04, 0x17
        /*000a*/ 	.short	(.L_9 - .L_8)
.L_8:
        /*000c*/ 	.word	0x00000000
        /*0010*/ 	.short	0x0002
        /*0012*/ 	.short	0x0010
        /*0014*/ 	.byte	0x00, 0xf0, 0x11, 0x00


	//----- nvinfo : EIATTR_KPARAM_INFO
	.align		4
.L_9:
        /*0018*/ 	.byte	0x04, 0x17
        /*001a*/ 	.short	(.L_11 - .L_10)
.L_10:
        /*001c*/ 	.word	0x00000000
        /*0020*/ 	.short	0x0001
        /*0022*/ 	.short	0x0008
        /*0024*/ 	.byte	0x00, 0xf5, 0x21, 0x00


	//----- nvinfo : EIATTR_KPARAM_INFO
	.align		4
.L_11:
        /*0028*/ 	.byte	0x04, 0x17
        /*002a*/ 	.short	(.L_13 - .L_12)
.L_12:
        /*002c*/ 	.word	0x00000000
        /*0030*/ 	.short	0x0000
        /*0032*/ 	.short	0x0000
        /*0034*/ 	.byte	0x00, 0xf5, 0x21, 0x00


	//----- nvinfo : EIATTR_SPARSE_MMA_MASK
	.align		4
.L_13:
        /*0038*/ 	.byte	0x03, 0x50
        /*003a*/ 	.short	0x0000


	//----- nvinfo : EIATTR_MAXREG_COUNT
	.align		4
        /*003c*/ 	.byte	0x03, 0x1b
        /*003e*/ 	.short	0x00ff


	//----- nvinfo : EIATTR_MERCURY_ISA_VERSION
	.align		4
        /*0040*/ 	.byte	0x03, 0x5f
        /*0042*/ 	.short	0x0101


	//----- nvinfo : EIATTR_VRC_CTA_INIT_COUNT
	.align		4
        /*0044*/ 	.byte	0x02, 0x4a
	.zero		1
	.zero		1


	//----- nvinfo : EIATTR_EXIT_INSTR_OFFSETS
	.align		4
        /*0048*/ 	.byte	0x04, 0x1c
        /*004a*/ 	.short	(.L_15 - .L_14)


	//   ....[0]....
.L_14:
        /*004c*/ 	.word	0x00000070


	//   ....[1]....
        /*0050*/ 	.word	0x000000f0


	//----- nvinfo : EIATTR_CBANK_PARAM_SIZE
	.align		4
.L_15:
        /*0054*/ 	.byte	0x03, 0x19
        /*0056*/ 	.short	0x0014


	//----- nvinfo : EIATTR_PARAM_CBANK
	.align		4
        /*0058*/ 	.byte	0x04, 0x0a
        /*005a*/ 	.short	(.L_17 - .L_16)
	.align		4
.L_16:
        /*005c*/ 	.word	index@(.nv.constant0._Z11copy_kernelPKiPii)
        /*0060*/ 	.short	0x0380
        /*0062*/ 	.short	0x0014


	//----- nvinfo : EIATTR_SW_WAR
	.align		4
.L_17:
        /*0064*/ 	.byte	0x04, 0x36
        /*0066*/ 	.short	(.L_19 - .L_18)
.L_18:
        /*0068*/ 	.word	0x00000008
.L_19:


//--------------------- .nv.callgraph             --------------------------
	.section	.nv.callgraph,"",@"SHT_CUDA_CALLGRAPH"
	.align	4
	.sectionentsize	8
	.align		4
        /*0000*/ 	.word	0x00000000
	.align		4
        /*0004*/ 	.word	0xffffffff
	.align		4
        /*0008*/ 	.word	0x00000000
	.align		4
        /*000c*/ 	.word	0xfffffffe
	.align		4
        /*0010*/ 	.word	0x00000000
	.align		4
        /*0014*/ 	.word	0xfffffffd
	.align		4
        /*0018*/ 	.word	0x00000000
	.align		4
        /*001c*/ 	.word	0xfffffffc


//--------------------- .text._Z11copy_kernelPKiPii --------------------------
	.section	.text._Z11copy_kernelPKiPii,"ax",@progbits
	.align	128
        .global         _Z11copy_kernelPKiPii
        .type           _Z11copy_kernelPKiPii,@function
        .size           _Z11copy_kernelPKiPii,(.L_x_1 - _Z11copy_kernelPKiPii)
        .other          _Z11copy_kernelPKiPii,@"STO_CUDA_ENTRY STV_DEFAULT"
_Z11copy_kernelPKiPii:
.text._Z11copy_kernelPKiPii:
[----:B------:R-:W-:Y:S01]  /*0000*/  LDC R1, c[0x0][0x37c] ;  /* 0x0000df00ff017b82 */ /* 0x000fe20000000800 */
[----:B------:R-:W0:Y:S07]  /*0010*/  S2R R0, SR_TID.X ;  /* 0x0000000000007919 */ /* 0x000e2e0000002100 */
[----:B------:R-:W0:Y:S01]  /*0020*/  S2UR UR4, SR_CTAID.X ;  /* 0x00000000000479c3 */ /* 0x000e220000002500 */
[----:B------:R-:W1:Y:S07]  /*0030*/  LDCU UR5, c[0x0][0x390] ;  /* 0x00007200ff0577ac */ /* 0x000e6e0008000800 */
[----:B------:R-:W0:Y:S02]  /*0040*/  LDC R7, c[0x0][0x360] ;  /* 0x0000d800ff077b82 */ /* 0x000e240000000800 */
[----:B0-----:R-:W-:-:S05]  /*0050*/  IMAD R7, R7, UR4, R0 ;  /* 0x0000000407077c24 */ /* 0x001fca000f8e0200 */
[----:B-1----:R-:W-:-:S13]  /*0060*/  ISETP.GE.AND P0, PT, R7, UR5, PT ;  /* 0x0000000507007c0c */ /* 0x002fda000bf06270 */
[----:B------:R-:W-:Y:S05]  /*0070*/  @P0 EXIT ;  /* 0x000000000000094d */ /* 0x000fea0003800000 */
[----:B------:R-:W0:Y:S01]  /*0080*/  LDC.64 R2, c[0x0][0x380] ;  /* 0x0000e000ff027b82 */ /* 0x000e220000000a00 */
[----:B------:R-:W1:Y:S07]  /*0090*/  LDCU.64 UR4, c[0x0][0x358] ;  /* 0x00006b00ff0477ac */ /* 0x000e6e0008000a00 */
[----:B------:R-:W2:Y:S01]  /*00a0*/  LDC.64 R4, c[0x0][0x388] ;  /* 0x0000e200ff047b82 */ /* 0x000ea20000000a00 */
[----:B0-----:R-:W-:-:S06]  /*00b0*/  IMAD.WIDE R2, R7, 0x4, R2 ;  /* 0x0000000407027825 */ /* 0x001fcc00078e0202 */
[----:B-1----:R-:W3:Y:S01]  /*00c0*/  LDG.E R3, desc[UR4][R2.64] ;  /* 0x0000000402037981 */ /* 0x002ee2000c1e1900 */
[----:B--2---:R-:W-:-:S05]  /*00d0*/  IMAD.WIDE R4, R7, 0x4, R4 ;  /* 0x0000000407047825 */ /* 0x004fca00078e0204 */
[----:B---3--:R-:W-:Y:S01]  /*00e0*/  STG.E desc[UR4][R4.64], R3 ;  /* 0x0000000304007986 */ /* 0x008fe2000c101904 */
[----:B------:R-:W-:Y:S05]  /*00f0*/  EXIT ;  /* 0x000000000000794d */ /* 0x000fea0003800000 */
.L_x_0:
[----:B------:R-:W-:-:S00]  /*0100*/  BRA `(.L_x_0) ;  /* 0xfffffffc00fc7947 */ /* 0x000fc0000383ffff */
[----:B------:R-:W-:-:S00]  /*0110*/  NOP ;  /* 0x0000000000007918 */ /* 0x000fc00000000000 */
        /* <DEDUP_REMOVED lines=14> */
.L_x_1:


//--------------------- .nv.shared.reserved.0     --------------------------
	.section	.nv.shared.reserved.0,"aw",@nobits
	.weak		__nv_reservedSMEM_offset_0_alias
	.size		__nv_reservedSMEM_offset_0_alias, 0, 64
	.other		__nv_reservedSMEM_offset_0_alias,@"STO_CUDA_RESERVED_SHARED STV_DEFAULT"
__nv_reservedSMEM_offset_0_alias:
	.zero		0
	.zero		64


//--------------------- .nv.constant0._Z11copy_kernelPKiPii --------------------------
	.section	.nv.constant0._Z11copy_kernelPKiPii,"a",@progbits
	.sectionflags	@""
	.align	4
.nv.constant0._Z11copy_kernelPKiPii:
	.zero		916


//--------------------- SYMBOLS --------------------------

	.type		.nv.reservedSmem.offset0,@object
	.size		.nv.reservedSmem.offset0,0x4
